//
// Generated by NVIDIA NVVM Compiler
//
// Compiler Build ID: CL-36424714
// Cuda compilation tools, release 13.0, V13.0.88
// Based on NVVM 20.0.0
//

.version 9.0
.target sm_100
.address_size 64

	// .globl	_Z6smem_1Pj
// _ZZ6smem_1PjE4smem has been demoted
// _ZZ6smem_2PjE4smem has been demoted

.visible .entry _Z6smem_1Pj(
	.param .u64 .ptr .align 1 _Z6smem_1Pj_param_0
)
{
	.reg .b32 	%r<8>;
	.reg .b64 	%rd<5>;
	// demoted variable
	.shared .align 4 .b8 _ZZ6smem_1PjE4smem[256];
	ld.param.u64 	%rd1, [_Z6smem_1Pj_param_0];
	mov.u32 	%r1, %tid.x;
	shl.b32 	%r2, %r1, 2;
	mov.u32 	%r3, _ZZ6smem_1PjE4smem;
	add.s32 	%r4, %r3, %r2;
	st.shared.u32 	[%r4], %r1;
	st.shared.u32 	[%r4+128], %r1;
	cvta.to.global.u64 	%rd2, %rd1;
	bar.sync 	0;
	mul.wide.u32 	%rd3, %r1, 8;
	add.s64 	%rd4, %rd2, %rd3;
	add.s32 	%r5, %r4, %r2;
	ld.shared.v2.u32 	{%r6, %r7}, [%r5];
	st.global.v2.u32 	[%rd4], {%r6, %r7};
	ret;

}
	// .globl	_Z6smem_2Pj
.visible .entry _Z6smem_2Pj(
	.param .u64 .ptr .align 1 _Z6smem_2Pj_param_0
)
{
	.reg .pred 	%p<2>;
	.reg .b32 	%r<10>;
	.reg .b64 	%rd<5>;
	// demoted variable
	.shared .align 4 .b8 _ZZ6smem_2PjE4smem[512];
	ld.param.u64 	%rd1, [_Z6smem_2Pj_param_0];
	mov.u32 	%r1, %tid.x;
	shl.b32 	%r2, %r1, 2;
	mov.u32 	%r3, _ZZ6smem_2PjE4smem;
	add.s32 	%r4, %r3, %r2;
	st.shared.u32 	[%r4], %r1;
	st.shared.u32 	[%r4+128], %r1;
	st.shared.u32 	[%r4+256], %r1;
	st.shared.u32 	[%r4+384], %r1;
	bar.sync 	0;
	add.s32 	%r5, %r1, -15;
	setp.gt.u32 	%p1, %r5, 1;
	@%p1 bra 	$L__BB1_2;
	cvta.to.global.u64 	%rd2, %rd1;
	mul.wide.u32 	%rd3, %r1, 16;
	add.s64 	%rd4, %rd2, %rd3;
	ld.shared.v4.u32 	{%r6, %r7, %r8, %r9}, [_ZZ6smem_2PjE4smem+64];
	st.global.v4.u32 	[%rd4], {%r6, %r7, %r8, %r9};
$L__BB1_2:
	ret;

}


// ===== COMPILED SASS (sm_100) =====

	.target	sm_100

	.elftype	@"ET_EXEC"


//--------------------- .note.nv.tkinfo           --------------------------
	.section	.note.nv.tkinfo,"",@"SHT_NOTE"
	.sectionflags	@"SHF_NOTE_NV_TKINFO"
	.tkinfo
        /*0018*/ 	.word	0x00000002
        /*0030*/ 	.string	""
        /*0030*/ 	.string	"ptxas"
        /*0030*/ 	.string	"Cuda compilation tools, release 13.0, V13.0.88"
        /*0030*/ 	.string	"Build cuda_13.0.r13.0/compiler.36424714_0"
        /*0030*/ 	.string	"-arch sm_100 -m 64 "



//--------------------- .note.nv.cuinfo           --------------------------
	.section	.note.nv.cuinfo,"",@"SHT_NOTE"
	.sectionflags	@"SHF_NOTE_NV_CUINFO"
        /*0018*/ 	.short	0x0002
        /*001a*/ 	.short	0x0064
        /*001c*/ 	.short	0x0082
	.zero		2


//--------------------- .nv.info                  --------------------------
	.section	.nv.info,"",@"SHT_CUDA_INFO"
	.align	4


	//----- nvinfo : EIATTR_REGCOUNT
	.align		4
        /*0000*/ 	.byte	0x04, 0x2f
        /*0002*/ 	.short	(.L_1 - .L_0)
	.align		4
.L_0:
        /*0004*/ 	.word	index@(_Z6smem_1Pj)
        /*0008*/ 	.word	0x0000000a


	//----- nvinfo : EIATTR_FRAME_SIZE
	.align		4
.L_1:
        /*000c*/ 	.byte	0x04, 0x11
        /*000e*/ 	.short	(.L_3 - .L_2)
	.align		4
.L_2:
        /*0010*/ 	.word	index@(_Z6smem_1Pj)
        /*0014*/ 	.word	0x00000000


	//----- nvinfo : EIATTR_REGCOUNT
	.align		4
.L_3:
        /*0018*/ 	.byte	0x04, 0x2f
        /*001a*/ 	.short	(.L_5 - .L_4)
	.align		4
.L_4:
        /*001c*/ 	.word	index@(_Z6smem_2Pj)
        /*0020*/ 	.word	0x0000000c


	//----- nvinfo : EIATTR_FRAME_SIZE
	.align		4
.L_5:
        /*0024*/ 	.byte	0x04, 0x11
        /*0026*/ 	.short	(.L_7 - .L_6)
	.align		4
.L_6:
        /*0028*/ 	.word	index@(_Z6smem_2Pj)
        /*002c*/ 	.word	0x00000000


	//----- nvinfo : EIATTR_MIN_STACK_SIZE
	.align		4
.L_7:
        /*0030*/ 	.byte	0x04, 0x12
        /*0032*/ 	.short	(.L_9 - .L_8)
	.align		4
.L_8:
        /*0034*/ 	.word	index@(_Z6smem_2Pj)
        /*0038*/ 	.word	0x00000000


	//----- nvinfo : EIATTR_MIN_STACK_SIZE
	.align		4
.L_9:
        /*003c*/ 	.byte	0x04, 0x12
        /*003e*/ 	.short	(.L_11 - .L_10)
	.align		4
.L_10:
        /*0040*/ 	.word	index@(_Z6smem_1Pj)
        /*0044*/ 	.word	0x00000000
.L_11:


//--------------------- .nv.compat                --------------------------
	.section	.nv.compat,"",@"SHT_CUDA_COMPAT_INFO"
	.align	4
        /*0000*/ 	.byte	0x02, 0x09, 0x00, 0x00, 0x02, 0x02, 0x01, 0x00, 0x02, 0x05, 0x05, 0x00, 0x03, 0x07, 0x01, 0x01
        /*0010*/ 	.byte	0x02, 0x03, 0x00, 0x00, 0x02, 0x06, 0x01, 0x00, 0x04, 0x0b, 0x08, 0x00, 0x09, 0x00, 0x00, 0x00
        /*0020*/ 	.byte	0x00, 0x00, 0x00, 0x00


//--------------------- .nv.info._Z6smem_2Pj      --------------------------
	.section	.nv.info._Z6smem_2Pj,"",@"SHT_CUDA_INFO"
	.sectionflags	@""
	.align	4


	//----- nvinfo : EIATTR_CUDA_API_VERSION
	.align		4
        /*0000*/ 	.byte	0x04, 0x37
        /*0002*/ 	.short	(.L_13 - .L_12)
.L_12:
        /*0004*/ 	.word	0x00000082


	//----- nvinfo : EIATTR_KPARAM_INFO
	.align		4
.L_13:
        /*0008*/ 	.byte	0x04, 0x17
        /*000a*/ 	.short	(.L_15 - .L_14)
.L_14:
        /*000c*/ 	.word	0x00000000
        /*0010*/ 	.short	0x0000
        /*0012*/ 	.short	0x0000
        /*0014*/ 	.byte	0x00, 0xf5, 0x21, 0x00


	//----- nvinfo : EIATTR_SPARSE_MMA_MASK
	.align		4
.L_15:
        /*0018*/ 	.byte	0x03, 0x50
        /*001a*/ 	.short	0x0000


	//----- nvinfo : EIATTR_MAXREG_COUNT
	.align		4
        /*001c*/ 	.byte	0x03, 0x1b
        /*001e*/ 	.short	0x00ff


	//----- nvinfo : EIATTR_NUM_BARRIERS
	.align		4
        /*0020*/ 	.byte	0x02, 0x4c
        /*0022*/ 	.byte	0x01
	.zero		1


	//----- nvinfo : EIATTR_MERCURY_ISA_VERSION
	.align		4
        /*0024*/ 	.byte	0x03, 0x5f
        /*0026*/ 	.short	0x0101


	//----- nvinfo : EIATTR_VRC_CTA_INIT_COUNT
	.align		4
        /*0028*/ 	.byte	0x02, 0x4a
	.zero		1
	.zero		1


	//----- nvinfo : EIATTR_EXIT_INSTR_OFFSETS
	.align		4
        /*002c*/ 	.byte	0x04, 0x1c
        /*002e*/ 	.short	(.L_17 - .L_16)


	//   ....[0]....
.L_16:
        /*0030*/ 	.word	0x000000d0


	//   ....[1]....
        /*0034*/ 	.word	0x00000130


	//----- nvinfo : EIATTR_CBANK_PARAM_SIZE
	.align		4
.L_17:
        /*0038*/ 	.byte	0x03, 0x19
        /*003a*/ 	.short	0x0008


	//----- nvinfo : EIATTR_PARAM_CBANK
	.align		4
        /*003c*/ 	.byte	0x04, 0x0a
        /*003e*/ 	.short	(.L_19 - .L_18)
	.align		4
.L_18:
        /*0040*/ 	.word	index@(.nv.constant0._Z6smem_2Pj)
        /*0044*/ 	.short	0x0380
        /*0046*/ 	.short	0x0008


	//----- nvinfo : EIATTR_SW_WAR
	.align		4
.L_19:
        /*0048*/ 	.byte	0x04, 0x36
        /*004a*/ 	.short	(.L_21 - .L_20)
.L_20:
        /*004c*/ 	.word	0x00000008
.L_21:


//--------------------- .nv.info._Z6smem_1Pj      --------------------------
	.section	.nv.info._Z6smem_1Pj,"",@"SHT_CUDA_INFO"
	.sectionflags	@""
	.align	4


	//----- nvinfo : EIATTR_CUDA_API_VERSION
	.align		4
        /*0000*/ 	.byte	0x04, 0x37
        /*0002*/ 	.short	(.L_23 - .L_22)
.L_22:
        /*0004*/ 	.word	0x00000082


	//----- nvinfo : EIATTR_KPARAM_INFO
	.align		4
.L_23:
        /*0008*/ 	.byte	0x04, 0x17
        /*000a*/ 	.short	(.L_25 - .L_24)
.L_24:
        /*000c*/ 	.word	0x00000000
        /*0010*/ 	.short	0x0000
        /*0012*/ 	.short	0x0000
        /*0014*/ 	.byte	0x00, 0xf5, 0x21, 0x00


	//----- nvinfo : EIATTR_SPARSE_MMA_MASK
	.align		4
.L_25:
        /*0018*/ 	.byte	0x03, 0x50
        /*001a*/ 	.short	0x0000


	//----- nvinfo : EIATTR_MAXREG_COUNT
	.align		4
        /*001c*/ 	.byte	0x03, 0x1b
        /*001e*/ 	.short	0x00ff


	//----- nvinfo : EIATTR_NUM_BARRIERS
	.align		4
        /*0020*/ 	.byte	0x02, 0x4c
        /*0022*/ 	.byte	0x01
	.zero		1


	//----- nvinfo : EIATTR_MERCURY_ISA_VERSION
	.align		4
        /*0024*/ 	.byte	0x03, 0x5f
        /*0026*/ 	.short	0x0101


	//----- nvinfo : EIATTR_VRC_CTA_INIT_COUNT
	.align		4
        /*0028*/ 	.byte	0x02, 0x4a
	.zero		1
	.zero		1


	//----- nvinfo : EIATTR_EXIT_INSTR_OFFSETS
	.align		4
        /*002c*/ 	.byte	0x04, 0x1c
        /*002e*/ 	.short	(.L_27 - .L_26)


	//   ....[0]....
.L_26:
        /*0030*/ 	.word	0x000000f0


	//----- nvinfo : EIATTR_CBANK_PARAM_SIZE
	.align		4
.L_27:
        /*0034*/ 	.byte	0x03, 0x19
        /*0036*/ 	.short	0x0008


	//----- nvinfo : EIATTR_PARAM_CBANK
	.align		4
        /*0038*/ 	.byte	0x04, 0x0a
        /*003a*/ 	.short	(.L_29 - .L_28)
	.align		4
.L_28:
        /*003c*/ 	.word	index@(.nv.constant0._Z6smem_1Pj)
        /*0040*/ 	.short	0x0380
        /*0042*/ 	.short	0x0008


	//----- nvinfo : EIATTR_SW_WAR
	.align		4
.L_29:
        /*0044*/ 	.byte	0x04, 0x36
        /*0046*/ 	.short	(.L_31 - .L_30)
.L_30:
        /*0048*/ 	.word	0x00000008
.L_31:


//--------------------- .nv.callgraph             --------------------------
	.section	.nv.callgraph,"",@"SHT_CUDA_CALLGRAPH"
	.align	4
	.sectionentsize	8
	.align		4
        /*0000*/ 	.word	0x00000000
	.align		4
        /*0004*/ 	.word	0xffffffff
	.align		4
        /*0008*/ 	.word	0x00000000
	.align		4
        /*000c*/ 	.word	0xfffffffe
	.align		4
        /*0010*/ 	.word	0x00000000
	.align		4
        /*0014*/ 	.word	0xfffffffd
	.align		4
        /*0018*/ 	.word	0x00000000
	.align		4
        /*001c*/ 	.word	0xfffffffc


//--------------------- .text._Z6smem_2Pj         --------------------------
	.section	.text._Z6smem_2Pj,"ax",@progbits
	.align	128
        .global         _Z6smem_2Pj
        .type           _Z6smem_2Pj,@function
        .size           _Z6smem_2Pj,(.L_x_2 - _Z6smem_2Pj)
        .other          _Z6smem_2Pj,@"STO_CUDA_ENTRY STV_DEFAULT"
_Z6smem_2Pj:
.text._Z6smem_2Pj:
[----:B------:R-:W-:Y:S01]  /*0000*/  LDC R1, c[0x0][0x37c] ;  /* 0x0000df00ff017b82 */ /* 0x000fe20000000800 */
[----:B------:R-:W0:Y:S07]  /*0010*/  S2R R9, SR_TID.X ;  /* 0x0000000000097919 */ /* 0x000e2e0000002100 */
[----:B------:R-:W1:Y:S01]  /*0020*/  S2UR UR5, SR_CgaCtaId ;  /* 0x00000000000579c3 */ /* 0x000e620000008800 */
[----:B------:R-:W-:Y:S02]  /*0030*/  UMOV UR4, 0x400 ;  /* 0x0000040000047882 */ /* 0x000fe40000000000 */
[----:B-1----:R-:W-:-:S06]  /*0040*/  ULEA UR4, UR5, UR4, 0x18 ;  /* 0x0000000405047291 */ /* 0x002fcc000f8ec0ff */
[C---:B0-----:R-:W-:Y:S02]  /*0050*/  LEA R0, R9.reuse, UR4, 0x2 ;  /* 0x0000000409007c11 */ /* 0x041fe4000f8e10ff */
[----:B------:R-:W-:-:S03]  /*0060*/  IADD3 R2, PT, PT, R9, -0xf, RZ ;  /* 0xfffffff109027810 */ /* 0x000fc60007ffe0ff */
[----:B------:R0:W-:Y:S01]  /*0070*/  STS [R0], R9 ;  /* 0x0000000900007388 */ /* 0x0001e20000000800 */
[----:B------:R-:W-:-:S03]  /*0080*/  ISETP.GT.U32.AND P0, PT, R2, 0x1, PT ;  /* 0x000000010200780c */ /* 0x000fc60003f04070 */
[----:B------:R0:W-:Y:S04]  /*0090*/  STS [R0+0x80], R9 ;  /* 0x0000800900007388 */ /* 0x0001e80000000800 */
[----:B------:R0:W-:Y:S04]  /*00a0*/  STS [R0+0x100], R9 ;  /* 0x0001000900007388 */ /* 0x0001e80000000800 */
[----:B------:R0:W-:Y:S01]  /*00b0*/  STS [R0+0x180], R9 ;  /* 0x0001800900007388 */ /* 0x0001e20000000800 */
[----:B------:R-:W-:Y:S06]  /*00c0*/  BAR.SYNC.DEFER_BLOCKING 0x0 ;  /* 0x0000000000007b1d */ /* 0x000fec0000010000 */
[----:B------:R-:W-:Y:S05]  /*00d0*/  @P0 EXIT ;  /* 0x000000000000094d */ /* 0x000fea0003800000 */
[----:B------:R-:W1:Y:S01]  /*00e0*/  LDS.128 R4, [UR4+0x40] ;  /* 0x00004004ff047984 */ /* 0x000e620008000c00 */
[----:B------:R-:W2:Y:S01]  /*00f0*/  LDC.64 R2, c[0x0][0x380] ;  /* 0x0000e000ff027b82 */ /* 0x000ea20000000a00 */
[----:B------:R-:W1:Y:S01]  /*0100*/  LDCU.64 UR6, c[0x0][0x358] ;  /* 0x00006b00ff0677ac */ /* 0x000e620008000a00 */
[----:B--2---:R-:W-:-:S05]  /*0110*/  IMAD.WIDE.U32 R2, R9, 0x10, R2 ;  /* 0x0000001009027825 */ /* 0x004fca00078e0002 */
[----:B-1----:R-:W-:Y:S01]  /*0120*/  STG.E.128 desc[UR6][R2.64], R4 ;  /* 0x0000000402007986 */ /* 0x002fe2000c101d06 */
[----:B------:R-:W-:Y:S05]  /*0130*/  EXIT ;  /* 0x000000000000794d */ /* 0x000fea0003800000 */
.L_x_0:
[----:B------:R-:W-:-:S00]  /*0140*/  BRA `(.L_x_0) ;  /* 0xfffffffc00fc7947 */ /* 0x000fc0000383ffff */
[----:B------:R-:W-:-:S00]  /*0150*/  NOP ;  /* 0x0000000000007918 */ /* 0x000fc00000000000 */
        /* <DEDUP_REMOVED lines=10> */
.L_x_2:


//--------------------- .text._Z6smem_1Pj         --------------------------
	.section	.text._Z6smem_1Pj,"ax",@progbits
	.align	128
        .global         _Z6smem_1Pj
        .type           _Z6smem_1Pj,@function
        .size           _Z6smem_1Pj,(.L_x_3 - _Z6smem_1Pj)
        .other          _Z6smem_1Pj,@"STO_CUDA_ENTRY STV_DEFAULT"
_Z6smem_1Pj:
.text._Z6smem_1Pj:
[----:B------:R-:W-:Y:S01]  /*0000*/  LDC R1, c[0x0][0x37c] ;  /* 0x0000df00ff017b82 */ /* 0x000fe20000000800 */
[----:B------:R-:W0:Y:S07]  /*0010*/  S2R R7, SR_TID.X ;  /* 0x0000000000077919 */ /* 0x000e2e0000002100 */
[----:B------:R-:W1:Y:S01]  /*0020*/  S2UR UR5, SR_CgaCtaId ;  /* 0x00000000000579c3 */ /* 0x000e620000008800 */
[----:B------:R-:W-:-:S07]  /*0030*/  UMOV UR4, 0x400 ;  /* 0x0000040000047882 */ /* 0x000fce0000000000 */
[----:B------:R-:W2:Y:S01]  /*0040*/  LDC.64 R2, c[0x0][0x380] ;  /* 0x0000e000ff027b82 */ /* 0x000ea20000000a00 */
[----:B-1----:R-:W-:-:S06]  /*0050*/  ULEA UR4, UR5, UR4, 0x18 ;  /* 0x0000000405047291 */ /* 0x002fcc000f8ec0ff */
[C---:B0-----:R-:W-:Y:S01]  /*0060*/  LEA R0, R7.reuse, UR4, 0x2 ;  /* 0x0000000407007c11 */ /* 0x041fe2000f8e10ff */
[----:B--2---:R-:W-:-:S03]  /*0070*/  IMAD.WIDE.U32 R2, R7, 0x8, R2 ;  /* 0x0000000807027825 */ /* 0x004fc600078e0002 */
[----:B------:R-:W-:Y:S01]  /*0080*/  LEA R4, R7, R0, 0x2 ;  /* 0x0000000007047211 */ /* 0x000fe200078e10ff */
[----:B------:R-:W-:Y:S01]  /*0090*/  STS [R0], R7 ;  /* 0x0000000700007388 */ /* 0x000fe20000000800 */
[----:B------:R-:W0:Y:S03]  /*00a0*/  LDCU.64 UR4, c[0x0][0x358] ;  /* 0x00006b00ff0477ac */ /* 0x000e260008000a00 */
[----:B------:R-:W-:Y:S01]  /*00b0*/  STS [R0+0x80], R7 ;  /* 0x0000800700007388 */ /* 0x000fe20000000800 */
[----:B------:R-:W-:Y:S06]  /*00c0*/  BAR.SYNC.DEFER_BLOCKING 0x0 ;  /* 0x0000000000007b1d */ /* 0x000fec0000010000 */
[----:B------:R-:W0:Y:S04]  /*00d0*/  LDS.64 R4, [R4] ;  /* 0x0000000004047984 */ /* 0x000e280000000a00 */
[----:B0-----:R-:W-:Y:S01]  /*00e0*/  STG.E.64 desc[UR4][R2.64], R4 ;  /* 0x0000000402007986 */ /* 0x001fe2000c101b04 */
[----:B------:R-:W-:Y:S05]  /*00f0*/  EXIT ;  /* 0x000000000000794d */ /* 0x000fea0003800000 */
.L_x_1:
        /* <DEDUP_REMOVED lines=16> */
.L_x_3:


//--------------------- .nv.shared._Z6smem_2Pj    --------------------------
	.section	.nv.shared._Z6smem_2Pj,"aw",@nobits
	.sectionflags	@""
	.align	4
.nv.shared._Z6smem_2Pj:
	.zero		1536


//--------------------- .nv.shared.reserved.0     --------------------------
	.section	.nv.shared.reserved.0,"aw",@nobits
	.weak		__nv_reservedSMEM_offset_0_alias
	.size		__nv_reservedSMEM_offset_0_alias, 0, 64
	.other		__nv_reservedSMEM_offset_0_alias,@"STO_CUDA_RESERVED_SHARED STV_DEFAULT"
__nv_reservedSMEM_offset_0_alias:
	.zero		0
	.zero		64


//--------------------- .nv.shared._Z6smem_1Pj    --------------------------
	.section	.nv.shared._Z6smem_1Pj,"aw",@nobits
	.sectionflags	@""
	.align	4
.nv.shared._Z6smem_1Pj:
	.zero		1280


//--------------------- .nv.constant0._Z6smem_2Pj --------------------------
	.section	.nv.constant0._Z6smem_2Pj,"a",@progbits
	.sectionflags	@""
	.align	4
.nv.constant0._Z6smem_2Pj:
	.zero		904


//--------------------- .nv.constant0._Z6smem_1Pj --------------------------
	.section	.nv.constant0._Z6smem_1Pj,"a",@progbits
	.sectionflags	@""
	.align	4
.nv.constant0._Z6smem_1Pj:
	.zero		904


//--------------------- SYMBOLS --------------------------

	.type		.nv.reservedSmem.offset0,@object
	.size		.nv.reservedSmem.offset0,0x4
	.type		.nv.reservedSmem.cap,@object
	.size		.nv.reservedSmem.cap,0x4
